//
// Generated by NVIDIA NVVM Compiler
//
// Compiler Build ID: CL-36424714
// Cuda compilation tools, release 13.0, V13.0.88
// Based on NVVM 20.0.0
//

.version 9.0
.target sm_100
.address_size 64

	// .globl	_Z11gen_fractaldddPjddtt

.visible .entry _Z11gen_fractaldddPjddtt(
	.param .f64 _Z11gen_fractaldddPjddtt_param_0,
	.param .f64 _Z11gen_fractaldddPjddtt_param_1,
	.param .f64 _Z11gen_fractaldddPjddtt_param_2,
	.param .u64 .ptr .align 1 _Z11gen_fractaldddPjddtt_param_3,
	.param .f64 _Z11gen_fractaldddPjddtt_param_4,
	.param .f64 _Z11gen_fractaldddPjddtt_param_5,
	.param .u16 _Z11gen_fractaldddPjddtt_param_6,
	.param .u16 _Z11gen_fractaldddPjddtt_param_7
)
{
	.reg .pred 	%p<10>;
	.reg .b16 	%rs<2>;
	.reg .b32 	%r<57>;
	.reg .b64 	%rd<5>;
	.reg .b64 	%fd<110>;

	ld.param.f64 	%fd23, [_Z11gen_fractaldddPjddtt_param_0];
	ld.param.f64 	%fd24, [_Z11gen_fractaldddPjddtt_param_1];
	ld.param.f64 	%fd25, [_Z11gen_fractaldddPjddtt_param_2];
	ld.param.u64 	%rd1, [_Z11gen_fractaldddPjddtt_param_3];
	ld.param.f64 	%fd21, [_Z11gen_fractaldddPjddtt_param_4];
	ld.param.f64 	%fd22, [_Z11gen_fractaldddPjddtt_param_5];
	ld.param.u16 	%rs1, [_Z11gen_fractaldddPjddtt_param_6];
	mov.u32 	%r15, %ctaid.x;
	mov.u32 	%r16, %ntid.x;
	mov.u32 	%r17, %tid.x;
	mad.lo.s32 	%r18, %r15, %r16, %r17;
	cvt.u32.u16 	%r1, %rs1;
	div.u32 	%r3, %r18, %r1;
	mul.lo.s32 	%r19, %r3, %r1;
	sub.s32 	%r2, %r18, %r19;
	cvt.rn.f64.u32 	%fd26, %r2;
	sub.f64 	%fd27, %fd26, %fd23;
	cvt.rn.f64.u16 	%fd28, %rs1;
	mul.f64 	%fd29, %fd25, %fd28;
	div.rn.f64 	%fd109, %fd27, %fd29;
	cvt.rn.f64.s32 	%fd30, %r3;
	sub.f64 	%fd31, %fd30, %fd24;
	div.rn.f64 	%fd108, %fd31, %fd29;
	mov.b32 	%r4, 0;
$L__BB0_1:
	mul.f64 	%fd32, %fd109, %fd109;
	mul.f64 	%fd33, %fd108, %fd108;
	sub.f64 	%fd34, %fd32, %fd33;
	mul.f64 	%fd35, %fd109, %fd108;
	fma.rn.f64 	%fd36, %fd109, %fd108, %fd35;
	add.f64 	%fd5, %fd21, %fd34;
	add.f64 	%fd6, %fd22, %fd36;
	add.f64 	%fd37, %fd5, 0d3FF0000000000000;
	abs.f64 	%fd38, %fd37;
	cvt.rzi.s32.f64 	%r20, %fd38;
	add.f64 	%fd39, %fd6, 0d3FF0000000000000;
	abs.f64 	%fd40, %fd39;
	cvt.rzi.s32.f64 	%r21, %fd40;
	max.s32 	%r23, %r20, %r21;
	setp.gt.s32 	%p1, %r23, 2;
	mov.u32 	%r56, %r4;
	@%p1 bra 	$L__BB0_17;
	mul.f64 	%fd41, %fd5, %fd5;
	mul.f64 	%fd42, %fd6, %fd6;
	sub.f64 	%fd43, %fd41, %fd42;
	mul.f64 	%fd44, %fd5, %fd6;
	fma.rn.f64 	%fd45, %fd5, %fd6, %fd44;
	add.f64 	%fd7, %fd21, %fd43;
	add.f64 	%fd8, %fd22, %fd45;
	add.f64 	%fd46, %fd7, 0d3FF0000000000000;
	abs.f64 	%fd47, %fd46;
	cvt.rzi.s32.f64 	%r24, %fd47;
	add.f64 	%fd48, %fd8, 0d3FF0000000000000;
	abs.f64 	%fd49, %fd48;
	cvt.rzi.s32.f64 	%r25, %fd49;
	max.s32 	%r27, %r24, %r25;
	setp.gt.s32 	%p2, %r27, 2;
	@%p2 bra 	$L__BB0_16;
	mul.f64 	%fd50, %fd7, %fd7;
	mul.f64 	%fd51, %fd8, %fd8;
	sub.f64 	%fd52, %fd50, %fd51;
	mul.f64 	%fd53, %fd7, %fd8;
	fma.rn.f64 	%fd54, %fd7, %fd8, %fd53;
	add.f64 	%fd9, %fd21, %fd52;
	add.f64 	%fd10, %fd22, %fd54;
	add.f64 	%fd55, %fd9, 0d3FF0000000000000;
	abs.f64 	%fd56, %fd55;
	cvt.rzi.s32.f64 	%r28, %fd56;
	add.f64 	%fd57, %fd10, 0d3FF0000000000000;
	abs.f64 	%fd58, %fd57;
	cvt.rzi.s32.f64 	%r29, %fd58;
	max.s32 	%r31, %r28, %r29;
	setp.gt.s32 	%p3, %r31, 2;
	@%p3 bra 	$L__BB0_15;
	mul.f64 	%fd59, %fd9, %fd9;
	mul.f64 	%fd60, %fd10, %fd10;
	sub.f64 	%fd61, %fd59, %fd60;
	mul.f64 	%fd62, %fd9, %fd10;
	fma.rn.f64 	%fd63, %fd9, %fd10, %fd62;
	add.f64 	%fd11, %fd21, %fd61;
	add.f64 	%fd12, %fd22, %fd63;
	add.f64 	%fd64, %fd11, 0d3FF0000000000000;
	abs.f64 	%fd65, %fd64;
	cvt.rzi.s32.f64 	%r32, %fd65;
	add.f64 	%fd66, %fd12, 0d3FF0000000000000;
	abs.f64 	%fd67, %fd66;
	cvt.rzi.s32.f64 	%r33, %fd67;
	max.s32 	%r35, %r32, %r33;
	setp.gt.s32 	%p4, %r35, 2;
	@%p4 bra 	$L__BB0_14;
	mul.f64 	%fd68, %fd11, %fd11;
	mul.f64 	%fd69, %fd12, %fd12;
	sub.f64 	%fd70, %fd68, %fd69;
	mul.f64 	%fd71, %fd11, %fd12;
	fma.rn.f64 	%fd72, %fd11, %fd12, %fd71;
	add.f64 	%fd13, %fd21, %fd70;
	add.f64 	%fd14, %fd22, %fd72;
	add.f64 	%fd73, %fd13, 0d3FF0000000000000;
	abs.f64 	%fd74, %fd73;
	cvt.rzi.s32.f64 	%r36, %fd74;
	add.f64 	%fd75, %fd14, 0d3FF0000000000000;
	abs.f64 	%fd76, %fd75;
	cvt.rzi.s32.f64 	%r37, %fd76;
	max.s32 	%r39, %r36, %r37;
	setp.gt.s32 	%p5, %r39, 2;
	@%p5 bra 	$L__BB0_13;
	mul.f64 	%fd77, %fd13, %fd13;
	mul.f64 	%fd78, %fd14, %fd14;
	sub.f64 	%fd79, %fd77, %fd78;
	mul.f64 	%fd80, %fd13, %fd14;
	fma.rn.f64 	%fd81, %fd13, %fd14, %fd80;
	add.f64 	%fd15, %fd21, %fd79;
	add.f64 	%fd16, %fd22, %fd81;
	add.f64 	%fd82, %fd15, 0d3FF0000000000000;
	abs.f64 	%fd83, %fd82;
	cvt.rzi.s32.f64 	%r40, %fd83;
	add.f64 	%fd84, %fd16, 0d3FF0000000000000;
	abs.f64 	%fd85, %fd84;
	cvt.rzi.s32.f64 	%r41, %fd85;
	max.s32 	%r43, %r40, %r41;
	setp.gt.s32 	%p6, %r43, 2;
	@%p6 bra 	$L__BB0_12;
	mul.f64 	%fd86, %fd15, %fd15;
	mul.f64 	%fd87, %fd16, %fd16;
	sub.f64 	%fd88, %fd86, %fd87;
	mul.f64 	%fd89, %fd15, %fd16;
	fma.rn.f64 	%fd90, %fd15, %fd16, %fd89;
	add.f64 	%fd17, %fd21, %fd88;
	add.f64 	%fd18, %fd22, %fd90;
	add.f64 	%fd91, %fd17, 0d3FF0000000000000;
	abs.f64 	%fd92, %fd91;
	cvt.rzi.s32.f64 	%r44, %fd92;
	add.f64 	%fd93, %fd18, 0d3FF0000000000000;
	abs.f64 	%fd94, %fd93;
	cvt.rzi.s32.f64 	%r45, %fd94;
	max.s32 	%r47, %r44, %r45;
	setp.gt.s32 	%p7, %r47, 2;
	@%p7 bra 	$L__BB0_11;
	mul.f64 	%fd95, %fd17, %fd17;
	mul.f64 	%fd96, %fd18, %fd18;
	sub.f64 	%fd97, %fd95, %fd96;
	mul.f64 	%fd98, %fd17, %fd18;
	fma.rn.f64 	%fd99, %fd17, %fd18, %fd98;
	add.f64 	%fd109, %fd21, %fd97;
	add.f64 	%fd108, %fd22, %fd99;
	add.f64 	%fd100, %fd109, 0d3FF0000000000000;
	abs.f64 	%fd101, %fd100;
	cvt.rzi.s32.f64 	%r48, %fd101;
	add.f64 	%fd102, %fd108, 0d3FF0000000000000;
	abs.f64 	%fd103, %fd102;
	cvt.rzi.s32.f64 	%r49, %fd103;
	max.s32 	%r51, %r48, %r49;
	setp.gt.s32 	%p8, %r51, 2;
	@%p8 bra 	$L__BB0_10;
	add.s32 	%r4, %r4, 8;
	setp.eq.s32 	%p9, %r4, 256;
	mov.b32 	%r56, 256;
	@%p9 bra 	$L__BB0_17;
	bra.uni 	$L__BB0_1;
$L__BB0_10:
	add.s32 	%r56, %r4, 7;
	bra.uni 	$L__BB0_17;
$L__BB0_11:
	add.s32 	%r56, %r4, 6;
	bra.uni 	$L__BB0_17;
$L__BB0_12:
	add.s32 	%r56, %r4, 5;
	bra.uni 	$L__BB0_17;
$L__BB0_13:
	add.s32 	%r56, %r4, 4;
	bra.uni 	$L__BB0_17;
$L__BB0_14:
	add.s32 	%r56, %r4, 3;
	bra.uni 	$L__BB0_17;
$L__BB0_15:
	add.s32 	%r56, %r4, 2;
	bra.uni 	$L__BB0_17;
$L__BB0_16:
	add.s32 	%r56, %r4, 1;
$L__BB0_17:
	cvta.to.global.u64 	%rd2, %rd1;
	cvt.rn.f64.u32 	%fd104, %r56;
	mul.f64 	%fd105, %fd104, 0d3F70000000000000;
	mul.f64 	%fd106, %fd105, 0d4088000000000000;
	cvt.rmi.f64.f64 	%fd107, %fd106;
	cvt.rzi.u32.f64 	%r53, %fd107;
	mad.lo.s32 	%r54, %r3, %r1, %r2;
	mul.wide.s32 	%rd3, %r54, 4;
	add.s64 	%rd4, %rd2, %rd3;
	st.global.u32 	[%rd4], %r53;
	ret;

}


// ===== COMPILED SASS (sm_100) =====

	.target	sm_100

	.elftype	@"ET_EXEC"


//--------------------- .note.nv.tkinfo           --------------------------
	.section	.note.nv.tkinfo,"",@"SHT_NOTE"
	.sectionflags	@"SHF_NOTE_NV_TKINFO"
	.tkinfo
        /*0018*/ 	.word	0x00000002
        /*0030*/ 	.string	""
        /*0030*/ 	.string	"ptxas"
        /*0030*/ 	.string	"Cuda compilation tools, release 13.0, V13.0.88"
        /*0030*/ 	.string	"Build cuda_13.0.r13.0/compiler.36424714_0"
        /*0030*/ 	.string	"-arch sm_100 -m 64 "



//--------------------- .note.nv.cuinfo           --------------------------
	.section	.note.nv.cuinfo,"",@"SHT_NOTE"
	.sectionflags	@"SHF_NOTE_NV_CUINFO"
        /*0018*/ 	.short	0x0002
        /*001a*/ 	.short	0x0064
        /*001c*/ 	.short	0x0082
	.zero		2


//--------------------- .nv.info                  --------------------------
	.section	.nv.info,"",@"SHT_CUDA_INFO"
	.align	4


	//----- nvinfo : EIATTR_REGCOUNT
	.align		4
        /*0000*/ 	.byte	0x04, 0x2f
        /*0002*/ 	.short	(.L_1 - .L_0)
	.align		4
.L_0:
        /*0004*/ 	.word	index@(_Z11gen_fractaldddPjddtt)
        /*0008*/ 	.word	0x0000001e


	//----- nvinfo : EIATTR_FRAME_SIZE
	.align		4
.L_1:
        /*000c*/ 	.byte	0x04, 0x11
        /*000e*/ 	.short	(.L_3 - .L_2)
	.align		4
.L_2:
        /*0010*/ 	.word	index@($__internal_0_$__cuda_sm20_div_rn_f64_full)
        /*0014*/ 	.word	0x00000000


	//----- nvinfo : EIATTR_FRAME_SIZE
	.align		4
.L_3:
        /*0018*/ 	.byte	0x04, 0x11
        /*001a*/ 	.short	(.L_5 - .L_4)
	.align		4
.L_4:
        /*001c*/ 	.word	index@(_Z11gen_fractaldddPjddtt)
        /*0020*/ 	.word	0x00000000


	//----- nvinfo : EIATTR_MIN_STACK_SIZE
	.align		4
.L_5:
        /*0024*/ 	.byte	0x04, 0x12
        /*0026*/ 	.short	(.L_7 - .L_6)
	.align		4
.L_6:
        /*0028*/ 	.word	index@(_Z11gen_fractaldddPjddtt)
        /*002c*/ 	.word	0x00000000
.L_7:


//--------------------- .nv.compat                --------------------------
	.section	.nv.compat,"",@"SHT_CUDA_COMPAT_INFO"
	.align	4
        /*0000*/ 	.byte	0x02, 0x09, 0x00, 0x00, 0x02, 0x02, 0x01, 0x00, 0x02, 0x05, 0x05, 0x00, 0x03, 0x07, 0x01, 0x01
        /*0010*/ 	.byte	0x02, 0x03, 0x00, 0x00, 0x02, 0x06, 0x01, 0x00, 0x04, 0x0b, 0x08, 0x00, 0x01, 0x00, 0x00, 0x00
        /*0020*/ 	.byte	0x00, 0x00, 0x00, 0x00


//--------------------- .nv.info._Z11gen_fractaldddPjddtt --------------------------
	.section	.nv.info._Z11gen_fractaldddPjddtt,"",@"SHT_CUDA_INFO"
	.sectionflags	@""
	.align	4


	//----- nvinfo : EIATTR_CUDA_API_VERSION
	.align		4
        /*0000*/ 	.byte	0x04, 0x37
        /*0002*/ 	.short	(.L_9 - .L_8)
.L_8:
        /*0004*/ 	.word	0x00000082


	//----- nvinfo : EIATTR_KPARAM_INFO
	.align		4
.L_9:
        /*0008*/ 	.byte	0x04, 0x17
        /*000a*/ 	.short	(.L_11 - .L_10)
.L_10:
        /*000c*/ 	.word	0x00000000
        /*0010*/ 	.short	0x0007
        /*0012*/ 	.short	0x0032
        /*0014*/ 	.byte	0x00, 0xf0, 0x09, 0x00


	//----- nvinfo : EIATTR_KPARAM_INFO
	.align		4
.L_11:
        /*0018*/ 	.byte	0x04, 0x17
        /*001a*/ 	.short	(.L_13 - .L_12)
.L_12:
        /*001c*/ 	.word	0x00000000
        /*0020*/ 	.short	0x0006
        /*0022*/ 	.short	0x0030
        /*0024*/ 	.byte	0x00, 0xf0, 0x09, 0x00


	//----- nvinfo : EIATTR_KPARAM_INFO
	.align		4
.L_13:
        /*0028*/ 	.byte	0x04, 0x17
        /*002a*/ 	.short	(.L_15 - .L_14)
.L_14:
        /*002c*/ 	.word	0x00000000
        /*0030*/ 	.short	0x0005
        /*0032*/ 	.short	0x0028
        /*0034*/ 	.byte	0x00, 0xf0, 0x21, 0x00


	//----- nvinfo : EIATTR_KPARAM_INFO
	.align		4
.L_15:
        /*0038*/ 	.byte	0x04, 0x17
        /*003a*/ 	.short	(.L_17 - .L_16)
.L_16:
        /*003c*/ 	.word	0x00000000
        /*0040*/ 	.short	0x0004
        /*0042*/ 	.short	0x0020
        /*0044*/ 	.byte	0x00, 0xf0, 0x21, 0x00


	//----- nvinfo : EIATTR_KPARAM_INFO
	.align		4
.L_17:
        /*0048*/ 	.byte	0x04, 0x17
        /*004a*/ 	.short	(.L_19 - .L_18)
.L_18:
        /*004c*/ 	.word	0x00000000
        /*0050*/ 	.short	0x0003
        /*0052*/ 	.short	0x0018
        /*0054*/ 	.byte	0x00, 0xf5, 0x21, 0x00


	//----- nvinfo : EIATTR_KPARAM_INFO
	.align		4
.L_19:
        /*0058*/ 	.byte	0x04, 0x17
        /*005a*/ 	.short	(.L_21 - .L_20)
.L_20:
        /*005c*/ 	.word	0x00000000
        /*0060*/ 	.short	0x0002
        /*0062*/ 	.short	0x0010
        /*0064*/ 	.byte	0x00, 0xf0, 0x21, 0x00


	//----- nvinfo : EIATTR_KPARAM_INFO
	.align		4
.L_21:
        /*0068*/ 	.byte	0x04, 0x17
        /*006a*/ 	.short	(.L_23 - .L_22)
.L_22:
        /*006c*/ 	.word	0x00000000
        /*0070*/ 	.short	0x0001
        /*0072*/ 	.short	0x0008
        /*0074*/ 	.byte	0x00, 0xf0, 0x21, 0x00


	//----- nvinfo : EIATTR_KPARAM_INFO
	.align		4
.L_23:
        /*0078*/ 	.byte	0x04, 0x17
        /*007a*/ 	.short	(.L_25 - .L_24)
.L_24:
        /*007c*/ 	.word	0x00000000
        /*0080*/ 	.short	0x0000
        /*0082*/ 	.short	0x0000
        /*0084*/ 	.byte	0x00, 0xf0, 0x21, 0x00


	//----- nvinfo : EIATTR_SPARSE_MMA_MASK
	.align		4
.L_25:
        /*0088*/ 	.byte	0x03, 0x50
        /*008a*/ 	.short	0x0000


	//----- nvinfo : EIATTR_MAXREG_COUNT
	.align		4
        /*008c*/ 	.byte	0x03, 0x1b
        /*008e*/ 	.short	0x00ff


	//----- nvinfo : EIATTR_MERCURY_ISA_VERSION
	.align		4
        /*0090*/ 	.byte	0x03, 0x5f
        /*0092*/ 	.short	0x0101


	//----- nvinfo : EIATTR_VRC_CTA_INIT_COUNT
	.align		4
        /*0094*/ 	.byte	0x02, 0x4a
	.zero		1
	.zero		1


	//----- nvinfo : EIATTR_EXIT_INSTR_OFFSETS
	.align		4
        /*0098*/ 	.byte	0x04, 0x1c
        /*009a*/ 	.short	(.L_27 - .L_26)


	//   ....[0]....
.L_26:
        /*009c*/ 	.word	0x00000ea0


	//----- nvinfo : EIATTR_CRS_STACK_SIZE
	.align		4
.L_27:
        /*00a0*/ 	.byte	0x04, 0x1e
        /*00a2*/ 	.short	(.L_29 - .L_28)
.L_28:
        /*00a4*/ 	.word	0x00000000


	//----- nvinfo : EIATTR_CBANK_PARAM_SIZE
	.align		4
.L_29:
        /*00a8*/ 	.byte	0x03, 0x19
        /*00aa*/ 	.short	0x0034


	//----- nvinfo : EIATTR_PARAM_CBANK
	.align		4
        /*00ac*/ 	.byte	0x04, 0x0a
        /*00ae*/ 	.short	(.L_31 - .L_30)
	.align		4
.L_30:
        /*00b0*/ 	.word	index@(.nv.constant0._Z11gen_fractaldddPjddtt)
        /*00b4*/ 	.short	0x0380
        /*00b6*/ 	.short	0x0034


	//----- nvinfo : EIATTR_SW_WAR
	.align		4
.L_31:
        /*00b8*/ 	.byte	0x04, 0x36
        /*00ba*/ 	.short	(.L_33 - .L_32)
.L_32:
        /*00bc*/ 	.word	0x00000008
.L_33:


//--------------------- .nv.callgraph             --------------------------
	.section	.nv.callgraph,"",@"SHT_CUDA_CALLGRAPH"
	.align	4
	.sectionentsize	8
	.align		4
        /*0000*/ 	.word	0x00000000
	.align		4
        /*0004*/ 	.word	0xffffffff
	.align		4
        /*0008*/ 	.word	0x00000000
	.align		4
        /*000c*/ 	.word	0xfffffffe
	.align		4
        /*0010*/ 	.word	0x00000000
	.align		4
        /*0014*/ 	.word	0xfffffffd
	.align		4
        /*0018*/ 	.word	0x00000000
	.align		4
        /*001c*/ 	.word	0xfffffffc


//--------------------- .text._Z11gen_fractaldddPjddtt --------------------------
	.section	.text._Z11gen_fractaldddPjddtt,"ax",@progbits
	.align	128
        .global         _Z11gen_fractaldddPjddtt
        .type           _Z11gen_fractaldddPjddtt,@function
        .size           _Z11gen_fractaldddPjddtt,(.L_x_20 - _Z11gen_fractaldddPjddtt)
        .other          _Z11gen_fractaldddPjddtt,@"STO_CUDA_ENTRY STV_DEFAULT"
_Z11gen_fractaldddPjddtt:
.text._Z11gen_fractaldddPjddtt:
[----:B------:R-:W-:Y:S01]  /*0000*/  LDC R1, c[0x0][0x37c] ;  /* 0x0000df00ff017b82 */ /* 0x000fe20000000800 */
[----:B------:R-:W0:Y:S07]  /*0010*/  LDCU.U16 UR5, c[0x0][0x3b0] ;  /* 0x00007600ff0577ac */ /* 0x000e2e0008000400 */
[----:B------:R-:W1:Y:S01]  /*0020*/  LDC R4, c[0x0][0x3b0] ;  /* 0x0000ec00ff047b82 */ /* 0x000e620000000800 */
[----:B------:R-:W2:Y:S01]  /*0030*/  S2R R6, SR_TID.X ;  /* 0x0000000000067919 */ /* 0x000ea20000002100 */
[----:B------:R-:W-:Y:S01]  /*0040*/  BSSY.RECONVERGENT B0, `(.L_x_0) ;  /* 0x0000032000007945 */ /* 0x000fe20003800200 */
[----:B------:R-:W3:Y:S05]  /*0050*/  LDCU.64 UR6, c[0x0][0x390] ;  /* 0x00007200ff0677ac */ /* 0x000eea0008000a00 */
[----:B------:R-:W2:Y:S08]  /*0060*/  S2UR UR4, SR_CTAID.X ;  /* 0x00000000000479c3 */ /* 0x000eb00000002500 */
[----:B------:R-:W2:Y:S01]  /*0070*/  LDC R11, c[0x0][0x360] ;  /* 0x0000d800ff0b7b82 */ /* 0x000ea20000000800 */
[----:B0-----:R-:W0:Y:S01]  /*0080*/  I2F.U16.RP R0, UR5 ;  /* 0x0000000500007d06 */ /* 0x001e220008109000 */
[----:B-1----:R-:W-:-:S07]  /*0090*/  LOP3.LUT P2, R4, R4, 0xffff, RZ, 0xc0, !PT ;  /* 0x0000ffff04047812 */ /* 0x002fce000784c0ff */
[----:B------:R-:W3:Y:S01]  /*00a0*/  I2F.F64.U16 R14, UR5 ;  /* 0x00000005000e7d12 */ /* 0x000ee20008101800 */
[----:B------:R-:W-:-:S07]  /*00b0*/  IMAD.MOV R5, RZ, RZ, -R4 ;  /* 0x000000ffff057224 */ /* 0x000fce00078e0a04 */
[----:B0-----:R-:W0:Y:S01]  /*00c0*/  MUFU.RCP R0, R0 ;  /* 0x0000000000007308 */ /* 0x001e220000001000 */
[----:B--2---:R-:W-:Y:S01]  /*00d0*/  IMAD R11, R11, UR4, R6 ;  /* 0x000000040b0b7c24 */ /* 0x004fe2000f8e0206 */
[----:B---3--:R-:W-:Y:S01]  /*00e0*/  DMUL R14, R14, UR6 ;  /* 0x000000060e0e7c28 */ /* 0x008fe20008000000 */
[----:B------:R-:W1:Y:S01]  /*00f0*/  LDCU.64 UR4, c[0x0][0x380] ;  /* 0x00007000ff0477ac */ /* 0x000e620008000a00 */
[----:B0-----:R-:W-:-:S04]  /*0100*/  VIADD R2, R0, 0xffffffe ;  /* 0x0ffffffe00027836 */ /* 0x001fc80000000000 */
[----:B------:R0:W2:Y:S02]  /*0110*/  F2I.FTZ.U32.TRUNC.NTZ R3, R2 ;  /* 0x0000000200037305 */ /* 0x0000a4000021f000 */
[----:B0-----:R-:W-:Y:S02]  /*0120*/  IMAD.MOV.U32 R2, RZ, RZ, RZ ;  /* 0x000000ffff027224 */ /* 0x001fe400078e00ff */
[----:B--2---:R-:W-:-:S04]  /*0130*/  IMAD R5, R5, R3, RZ ;  /* 0x0000000305057224 */ /* 0x004fc800078e02ff */
[----:B------:R-:W-:Y:S02]  /*0140*/  IMAD.HI.U32 R0, R3, R5, R2 ;  /* 0x0000000503007227 */ /* 0x000fe400078e0002 */
[----:B------:R-:W0:Y:S02]  /*0150*/  MUFU.RCP64H R3, R15 ;  /* 0x0000000f00037308 */ /* 0x000e240000001800 */
[----:B------:R-:W-:Y:S02]  /*0160*/  IMAD.MOV.U32 R2, RZ, RZ, 0x1 ;  /* 0x00000001ff027424 */ /* 0x000fe400078e00ff */
[----:B------:R-:W-:-:S04]  /*0170*/  IMAD.HI.U32 R5, R0, R11, RZ ;  /* 0x0000000b00057227 */ /* 0x000fc800078e00ff */
[----:B------:R-:W-:-:S04]  /*0180*/  IMAD.MOV R7, RZ, RZ, -R5 ;  /* 0x000000ffff077224 */ /* 0x000fc800078e0a05 */
[----:B------:R-:W-:-:S05]  /*0190*/  IMAD R7, R4, R7, R11 ;  /* 0x0000000704077224 */ /* 0x000fca00078e020b */
[----:B------:R-:W-:-:S13]  /*01a0*/  ISETP.GE.U32.AND P0, PT, R7, R4, PT ;  /* 0x000000040700720c */ /* 0x000fda0003f06070 */
[----:B------:R-:W-:Y:S02]  /*01b0*/  @P0 IMAD.IADD R7, R7, 0x1, -R4 ;  /* 0x0000000107070824 */ /* 0x000fe400078e0a04 */
[----:B------:R-:W-:-:S03]  /*01c0*/  @P0 VIADD R5, R5, 0x1 ;  /* 0x0000000105050836 */ /* 0x000fc60000000000 */
[----:B------:R-:W-:Y:S01]  /*01d0*/  ISETP.GE.U32.AND P1, PT, R7, R4, PT ;  /* 0x000000040700720c */ /* 0x000fe20003f26070 */
[----:B0-----:R-:W-:-:S08]  /*01e0*/  DFMA R6, -R14, R2, 1 ;  /* 0x3ff000000e06742b */ /* 0x001fd00000000102 */
[----:B------:R-:W-:-:S04]  /*01f0*/  DFMA R8, R6, R6, R6 ;  /* 0x000000060608722b */ /* 0x000fc80000000006 */
[----:B------:R-:W-:Y:S01]  /*0200*/  @P1 VIADD R5, R5, 0x1 ;  /* 0x0000000105051836 */ /* 0x000fe20000000000 */
[----:B------:R-:W-:-:S03]  /*0210*/  @!P2 LOP3.LUT R5, RZ, R4, RZ, 0x33, !PT ;  /* 0x00000004ff05a212 */ /* 0x000fc600078e33ff */
[----:B------:R-:W-:Y:S02]  /*0220*/  DFMA R8, R2, R8, R2 ;  /* 0x000000080208722b */ /* 0x000fe40000000002 */
[----:B------:R-:W-:-:S04]  /*0230*/  IMAD.MOV R6, RZ, RZ, -R5 ;  /* 0x000000ffff067224 */ /* 0x000fc800078e0a05 */
[----:B------:R-:W-:Y:S02]  /*0240*/  IMAD R6, R4, R6, R11 ;  /* 0x0000000604067224 */ /* 0x000fe400078e020b */
[----:B------:R-:W-:Y:S02]  /*0250*/  DFMA R10, -R14, R8, 1 ;  /* 0x3ff000000e0a742b */ /* 0x000fe40000000108 */
[----:B------:R-:W1:Y:S06]  /*0260*/  I2F.F64.U32 R2, R6 ;  /* 0x0000000600027312 */ /* 0x000e6c0000201800 */
[----:B------:R-:W-:-:S02]  /*0270*/  DFMA R10, R8, R10, R8 ;  /* 0x0000000a080a722b */ /* 0x000fc40000000008 */
[----:B-1----:R-:W-:-:S08]  /*0280*/  DADD R8, R2, -UR4 ;  /* 0x8000000402087e29 */ /* 0x002fd00008000000 */
[----:B------:R-:W-:Y:S02]  /*0290*/  DMUL R2, R8, R10 ;  /* 0x0000000a08027228 */ /* 0x000fe40000000000 */
[----:B------:R-:W-:-:S06]  /*02a0*/  FSETP.GEU.AND P1, PT, |R9|, 6.5827683646048100446e-37, PT ;  /* 0x036000000900780b */ /* 0x000fcc0003f2e200 */
[----:B------:R-:W-:-:S08]  /*02b0*/  DFMA R12, -R14, R2, R8 ;  /* 0x000000020e0c722b */ /* 0x000fd00000000108 */
[----:B------:R-:W-:-:S10]  /*02c0*/  DFMA R2, R10, R12, R2 ;  /* 0x0000000c0a02722b */ /* 0x000fd40000000002 */
[----:B------:R-:W-:-:S05]  /*02d0*/  FFMA R0, RZ, R15, R3 ;  /* 0x0000000fff007223 */ /* 0x000fca0000000003 */
[----:B------:R-:W-:-:S13]  /*02e0*/  FSETP.GT.AND P0, PT, |R0|, 1.469367938527859385e-39, PT ;  /* 0x001000000000780b */ /* 0x000fda0003f04200 */
[----:B------:R-:W-:Y:S05]  /*02f0*/  @P0 BRA P1, `(.L_x_1) ;  /* 0x0000000000180947 */ /* 0x000fea0000800000 */
[----:B------:R-:W-:Y:S01]  /*0300*/  IMAD.MOV.U32 R10, RZ, RZ, R14 ;  /* 0x000000ffff0a7224 */ /* 0x000fe200078e000e */
[----:B------:R-:W-:Y:S01]  /*0310*/  MOV R0, 0x340 ;  /* 0x0000034000007802 */ /* 0x000fe20000000f00 */
[----:B------:R-:W-:-:S07]  /*0320*/  IMAD.MOV.U32 R11, RZ, RZ, R15 ;  /* 0x000000ffff0b7224 */ /* 0x000fce00078e000f */
[----:B------:R-:W-:Y:S05]  /*0330*/  CALL.REL.NOINC `($__internal_0_$__cuda_sm20_div_rn_f64_full) ;  /* 0x0000000800dc7944 */ /* 0x000fea0003c00000 */
[----:B------:R-:W-:Y:S02]  /*0340*/  IMAD.MOV.U32 R2, RZ, RZ, R18 ;  /* 0x000000ffff027224 */ /* 0x000fe400078e0012 */
[----:B------:R-:W-:-:S07]  /*0350*/  IMAD.MOV.U32 R3, RZ, RZ, R19 ;  /* 0x000000ffff037224 */ /* 0x000fce00078e0013 */
.L_x_1:
[----:B------:R-:W-:Y:S05]  /*0360*/  BSYNC.RECONVERGENT B0 ;  /* 0x0000000000007941 */ /* 0x000fea0003800200 */
.L_x_0:
[----:B------:R-:W0:Y:S01]  /*0370*/  MUFU.RCP64H R11, R15 ;  /* 0x0000000f000b7308 */ /* 0x000e220000001800 */
[----:B------:R-:W-:Y:S01]  /*0380*/  IMAD.MOV.U32 R10, RZ, RZ, 0x1 ;  /* 0x00000001ff0a7424 */ /* 0x000fe200078e00ff */
[----:B------:R-:W1:Y:S01]  /*0390*/  LDCU.64 UR4, c[0x0][0x388] ;  /* 0x00007100ff0477ac */ /* 0x000e620008000a00 */
[----:B------:R-:W-:Y:S04]  /*03a0*/  BSSY.RECONVERGENT B0, `(.L_x_2) ;  /* 0x0000017000007945 */ /* 0x000fe80003800200 */
[----:B0-----:R-:W-:-:S08]  /*03b0*/  DFMA R8, -R14, R10, 1 ;  /* 0x3ff000000e08742b */ /* 0x001fd0000000010a */
[----:B------:R-:W-:Y:S02]  /*03c0*/  DFMA R12, R8, R8, R8 ;  /* 0x00000008080c722b */ /* 0x000fe40000000008 */
[----:B------:R-:W1:Y:S06]  /*03d0*/  I2F.F64 R8, R5 ;  /* 0x0000000500087312 */ /* 0x000e6c0000201c00 */
[----:B------:R-:W-:-:S08]  /*03e0*/  DFMA R12, R10, R12, R10 ;  /* 0x0000000c0a0c722b */ /* 0x000fd0000000000a */
[----:B------:R-:W-:Y:S02]  /*03f0*/  DFMA R16, -R14, R12, 1 ;  /* 0x3ff000000e10742b */ /* 0x000fe4000000010c */
[----:B-1----:R-:W-:-:S06]  /*0400*/  DADD R10, R8, -UR4 ;  /* 0x80000004080a7e29 */ /* 0x002fcc0008000000 */
[----:B------:R-:W-:-:S04]  /*0410*/  DFMA R16, R12, R16, R12 ;  /* 0x000000100c10722b */ /* 0x000fc8000000000c */
[----:B------:R-:W-:-:S04]  /*0420*/  FSETP.GEU.AND P1, PT, |R11|, 6.5827683646048100446e-37, PT ;  /* 0x036000000b00780b */ /* 0x000fc80003f2e200 */
[----:B------:R-:W-:-:S08]  /*0430*/  DMUL R8, R16, R10 ;  /* 0x0000000a10087228 */ /* 0x000fd00000000000 */
[----:B------:R-:W-:-:S08]  /*0440*/  DFMA R12, -R14, R8, R10 ;  /* 0x000000080e0c722b */ /* 0x000fd0000000010a */
[----:B------:R-:W-:-:S10]  /*0450*/  DFMA R8, R16, R12, R8 ;  /* 0x0000000c1008722b */ /* 0x000fd40000000008 */
[----:B------:R-:W-:-:S05]  /*0460*/  FFMA R0, RZ, R15, R9 ;  /* 0x0000000fff007223 */ /* 0x000fca0000000009 */
[----:B------:R-:W-:-:S13]  /*0470*/  FSETP.GT.AND P0, PT, |R0|, 1.469367938527859385e-39, PT ;  /* 0x001000000000780b */ /* 0x000fda0003f04200 */
[----:B------:R-:W-:Y:S05]  /*0480*/  @P0 BRA P1, `(.L_x_3) ;  /* 0x0000000000200947 */ /* 0x000fea0000800000 */
[----:B------:R-:W-:Y:S01]  /*0490*/  IMAD.MOV.U32 R8, RZ, RZ, R10 ;  /* 0x000000ffff087224 */ /* 0x000fe200078e000a */
[----:B------:R-:W-:Y:S01]  /*04a0*/  MOV R0, 0x4f0 ;  /* 0x000004f000007802 */ /* 0x000fe20000000f00 */
[----:B------:R-:W-:Y:S02]  /*04b0*/  IMAD.MOV.U32 R9, RZ, RZ, R11 ;  /* 0x000000ffff097224 */ /* 0x000fe400078e000b */
[----:B------:R-:W-:Y:S02]  /*04c0*/  IMAD.MOV.U32 R10, RZ, RZ, R14 ;  /* 0x000000ffff0a7224 */ /* 0x000fe400078e000e */
[----:B------:R-:W-:-:S07]  /*04d0*/  IMAD.MOV.U32 R11, RZ, RZ, R15 ;  /* 0x000000ffff0b7224 */ /* 0x000fce00078e000f */
[----:B------:R-:W-:Y:S05]  /*04e0*/  CALL.REL.NOINC `($__internal_0_$__cuda_sm20_div_rn_f64_full) ;  /* 0x0000000800707944 */ /* 0x000fea0003c00000 */
[----:B------:R-:W-:Y:S02]  /*04f0*/  IMAD.MOV.U32 R8, RZ, RZ, R18 ;  /* 0x000000ffff087224 */ /* 0x000fe400078e0012 */
[----:B------:R-:W-:-:S07]  /*0500*/  IMAD.MOV.U32 R9, RZ, RZ, R19 ;  /* 0x000000ffff097224 */ /* 0x000fce00078e0013 */
.L_x_3:
[----:B------:R-:W-:Y:S05]  /*0510*/  BSYNC.RECONVERGENT B0 ;  /* 0x0000000000007941 */ /* 0x000fea0003800200 */
.L_x_2:
[----:B------:R-:W0:Y:S01]  /*0520*/  LDCU.128 UR4, c[0x0][0x3a0] ;  /* 0x00007400ff0477ac */ /* 0x000e220008000c00 */
[C---:B------:R-:W-:Y:S01]  /*0530*/  DMUL R10, R8.reuse, R8 ;  /* 0x00000008080a7228 */ /* 0x040fe20000000000 */
[----:B------:R-:W-:Y:S01]  /*0540*/  BSSY.RECONVERGENT B0, `(.L_x_4) ;  /* 0x000008d000007945 */ /* 0x000fe20003800200 */
[----:B------:R-:W-:Y:S01]  /*0550*/  DMUL R12, R8, R2 ;  /* 0x00000002080c7228 */ /* 0x000fe20000000000 */
[----:B------:R-:W-:-:S05]  /*0560*/  IMAD.MOV.U32 R7, RZ, RZ, RZ ;  /* 0x000000ffff077224 */ /* 0x000fca00078e00ff */
[-C--:B------:R-:W-:Y:S02]  /*0570*/  DFMA R10, R2, R2.reuse, -R10 ;  /* 0x00000002020a722b */ /* 0x080fe4000000080a */
[----:B------:R-:W-:-:S06]  /*0580*/  DFMA R12, R8, R2, R12 ;  /* 0x00000002080c722b */ /* 0x000fcc000000000c */
[----:B0-----:R-:W-:Y:S01]  /*0590*/  DADD R10, R10, UR4 ;  /* 0x000000040a0a7e29 */ /* 0x001fe20008000000 */
[----:B------:R-:W0:Y:S01]  /*05a0*/  LDCU.64 UR4, c[0x0][0x358] ;  /* 0x00006b00ff0477ac */ /* 0x000e220008000a00 */
[----:B------:R-:W-:-:S06]  /*05b0*/  DADD R12, R12, UR6 ;  /* 0x000000060c0c7e29 */ /* 0x000fcc0008000000 */
[----:B------:R-:W-:Y:S02]  /*05c0*/  DADD R2, R10, 1 ;  /* 0x3ff000000a027429 */ /* 0x000fe40000000000 */
[----:B------:R-:W-:-:S08]  /*05d0*/  DADD R8, R12, 1 ;  /* 0x3ff000000c087429 */ /* 0x000fd00000000000 */
[----:B------:R-:W-:Y:S08]  /*05e0*/  F2I.F64.TRUNC R2, |R2| ;  /* 0x4000000200027311 */ /* 0x000ff0000030d100 */
[----:B------:R-:W1:Y:S02]  /*05f0*/  F2I.F64.TRUNC R9, |R8| ;  /* 0x4000000800097311 */ /* 0x000e64000030d100 */
[----:B-1----:R-:W-:-:S04]  /*0600*/  VIMNMX R0, PT, PT, R2, R9, !PT ;  /* 0x0000000902007248 */ /* 0x002fc80007fe0100 */
[----:B------:R-:W-:-:S13]  /*0610*/  ISETP.GT.AND P0, PT, R0, 0x2, PT ;  /* 0x000000020000780c */ /* 0x000fda0003f04270 */
[----:B0-----:R-:W-:Y:S05]  /*0620*/  @P0 BRA `(.L_x_5) ;  /* 0x0000000400f80947 */ /* 0x001fea0003800000 */
[----:B------:R-:W0:Y:S01]  /*0630*/  LDC.64 R8, c[0x0][0x3a0] ;  /* 0x0000e800ff087b82 */ /* 0x000e220000000a00 */
[----:B------:R-:W-:-:S07]  /*0640*/  IMAD.MOV.U32 R0, RZ, RZ, RZ ;  /* 0x000000ffff007224 */ /* 0x000fce00078e00ff */
[----:B------:R-:W1:Y:S02]  /*0650*/  LDC.64 R2, c[0x0][0x3a8] ;  /* 0x0000ea00ff027b82 */ /* 0x000e640000000a00 */
.L_x_13:
[C---:B------:R-:W-:Y:S02]  /*0660*/  DMUL R14, R12.reuse, R12 ;  /* 0x0000000c0c0e7228 */ /* 0x040fe40000000000 */
[----:B------:R-:W-:-:S06]  /*0670*/  DMUL R16, R12, R10 ;  /* 0x0000000a0c107228 */ /* 0x000fcc0000000000 */
[-C--:B------:R-:W-:Y:S02]  /*0680*/  DFMA R14, R10, R10.reuse, -R14 ;  /* 0x0000000a0a0e722b */ /* 0x080fe4000000080e */
[----:B------:R-:W-:-:S06]  /*0690*/  DFMA R12, R12, R10, R16 ;  /* 0x0000000a0c0c722b */ /* 0x000fcc0000000010 */
[----:B0-----:R-:W-:Y:S02]  /*06a0*/  DADD R10, R14, R8 ;  /* 0x000000000e0a7229 */ /* 0x001fe40000000008 */
[----:B-1----:R-:W-:-:S06]  /*06b0*/  DADD R12, R12, R2 ;  /* 0x000000000c0c7229 */ /* 0x002fcc0000000002 */
[----:B------:R-:W-:Y:S02]  /*06c0*/  DADD R14, R10, 1 ;  /* 0x3ff000000a0e7429 */ /* 0x000fe40000000000 */
[----:B------:R-:W-:-:S08]  /*06d0*/  DADD R16, R12, 1 ;  /* 0x3ff000000c107429 */ /* 0x000fd00000000000 */
[----:B------:R-:W-:Y:S08]  /*06e0*/  F2I.F64.TRUNC R14, |R14| ;  /* 0x4000000e000e7311 */ /* 0x000ff0000030d100 */
[----:B------:R-:W0:Y:S02]  /*06f0*/  F2I.F64.TRUNC R17, |R16| ;  /* 0x4000001000117311 */ /* 0x000e24000030d100 */
[----:B0-----:R-:W-:-:S04]  /*0700*/  VIMNMX R7, PT, PT, R14, R17, !PT ;  /* 0x000000110e077248 */ /* 0x001fc80007fe0100 */
[----:B------:R-:W-:-:S13]  /*0710*/  ISETP.GT.AND P0, PT, R7, 0x2, PT ;  /* 0x000000020700780c */ /* 0x000fda0003f04270 */
[----:B------:R-:W-:Y:S05]  /*0720*/  @P0 BRA `(.L_x_6) ;  /* 0x0000000400b40947 */ /* 0x000fea0003800000 */
[-C--:B------:R-:W-:Y:S02]  /*0730*/  DMUL R14, R12, R12.reuse ;  /* 0x0000000c0c0e7228 */ /* 0x080fe40000000000 */
[----:B------:R-:W-:-:S06]  /*0740*/  DMUL R16, R10, R12 ;  /* 0x0000000c0a107228 */ /* 0x000fcc0000000000 */
[C---:B------:R-:W-:Y:S02]  /*0750*/  DFMA R14, R10.reuse, R10, -R14 ;  /* 0x0000000a0a0e722b */ /* 0x040fe4000000080e */
[----:B------:R-:W-:-:S06]  /*0760*/  DFMA R12, R10, R12, R16 ;  /* 0x0000000c0a0c722b */ /* 0x000fcc0000000010 */
[----:B------:R-:W-:Y:S02]  /*0770*/  DADD R10, R14, R8 ;  /* 0x000000000e0a7229 */ /* 0x000fe40000000008 */
[----:B------:R-:W-:-:S06]  /*0780*/  DADD R12, R12, R2 ;  /* 0x000000000c0c7229 */ /* 0x000fcc0000000002 */
        /* <DEDUP_REMOVED lines=72> */
[----:B------:R-:W-:Y:S02]  /*0c10*/  VIADD R0, R0, 0x8 ;  /* 0x0000000800007836 */ /* 0x000fe40000000000 */
[----:B------:R-:W-:-:S03]  /*0c20*/  IMAD.MOV.U32 R7, RZ, RZ, 0x100 ;  /* 0x00000100ff077424 */ /* 0x000fc600078e00ff */
[----:B------:R-:W-:-:S13]  /*0c30*/  ISETP.NE.AND P0, PT, R0, 0x100, PT ;  /* 0x000001000000780c */ /* 0x000fda0003f05270 */
[----:B------:R-:W-:Y:S05]  /*0c40*/  @!P0 BRA `(.L_x_5) ;  /* 0x0000000000708947 */ /* 0x000fea0003800000 */
        /* <DEDUP_REMOVED lines=12> */
[----:B------:R-:W-:Y:S05]  /*0d10*/  @!P0 BRA `(.L_x_13) ;  /* 0xfffffff800508947 */ /* 0x000fea000383ffff */
[----:B------:R-:W-:Y:S01]  /*0d20*/  IMAD.MOV.U32 R7, RZ, RZ, R0 ;  /* 0x000000ffff077224 */ /* 0x000fe200078e0000 */
[----:B------:R-:W-:Y:S06]  /*0d30*/  BRA `(.L_x_5) ;  /* 0x0000000000347947 */ /* 0x000fec0003800000 */
.L_x_12:
[----:B------:R-:W-:Y:S01]  /*0d40*/  VIADD R7, R0, 0x7 ;  /* 0x0000000700077836 */ /* 0x000fe20000000000 */
[----:B------:R-:W-:Y:S06]  /*0d50*/  BRA `(.L_x_5) ;  /* 0x00000000002c7947 */ /* 0x000fec0003800000 */
.L_x_11:
[----:B------:R-:W-:Y:S01]  /*0d60*/  VIADD R7, R0, 0x6 ;  /* 0x0000000600077836 */ /* 0x000fe20000000000 */
[----:B------:R-:W-:Y:S06]  /*0d70*/  BRA `(.L_x_5) ;  /* 0x0000000000247947 */ /* 0x000fec0003800000 */
.L_x_10:
[----:B------:R-:W-:Y:S01]  /*0d80*/  VIADD R7, R0, 0x5 ;  /* 0x0000000500077836 */ /* 0x000fe20000000000 */
[----:B------:R-:W-:Y:S06]  /*0d90*/  BRA `(.L_x_5) ;  /* 0x00000000001c7947 */ /* 0x000fec0003800000 */
.L_x_9:
[----:B------:R-:W-:Y:S01]  /*0da0*/  VIADD R7, R0, 0x4 ;  /* 0x0000000400077836 */ /* 0x000fe20000000000 */
[----:B------:R-:W-:Y:S06]  /*0db0*/  BRA `(.L_x_5) ;  /* 0x0000000000147947 */ /* 0x000fec0003800000 */
.L_x_8:
[----:B------:R-:W-:Y:S01]  /*0dc0*/  VIADD R7, R0, 0x3 ;  /* 0x0000000300077836 */ /* 0x000fe20000000000 */
[----:B------:R-:W-:Y:S06]  /*0dd0*/  BRA `(.L_x_5) ;  /* 0x00000000000c7947 */ /* 0x000fec0003800000 */
.L_x_7:
[----:B------:R-:W-:Y:S01]  /*0de0*/  VIADD R7, R0, 0x2 ;  /* 0x0000000200077836 */ /* 0x000fe20000000000 */
[----:B------:R-:W-:Y:S06]  /*0df0*/  BRA `(.L_x_5) ;  /* 0x0000000000047947 */ /* 0x000fec0003800000 */
.L_x_6:
[----:B------:R-:W-:-:S07]  /*0e00*/  VIADD R7, R0, 0x1 ;  /* 0x0000000100077836 */ /* 0x000fce0000000000 */
.L_x_5:
[----:B------:R-:W-:Y:S05]  /*0e10*/  BSYNC.RECONVERGENT B0 ;  /* 0x0000000000007941 */ /* 0x000fea0003800200 */
.L_x_4:
[----:B------:R-:W0:Y:S01]  /*0e20*/  I2F.F64.U32 R2, R7 ;  /* 0x0000000700027312 */ /* 0x000e220000201800 */
[----:B------:R-:W1:Y:S01]  /*0e30*/  LDC.64 R8, c[0x0][0x398] ;  /* 0x0000e600ff087b82 */ /* 0x000e620000000a00 */
[----:B------:R-:W-:Y:S01]  /*0e40*/  IMAD R5, R4, R5, R6 ;  /* 0x0000000504057224 */ /* 0x000fe200078e0206 */
[----:B0-----:R-:W-:-:S08]  /*0e50*/  DMUL R2, R2, 0.00390625 ;  /* 0x3f70000002027828 */ /* 0x001fd00000000000 */
[----:B------:R-:W-:Y:S01]  /*0e60*/  DMUL R2, R2, 768 ;  /* 0x4088000002027828 */ /* 0x000fe20000000000 */
[----:B-1----:R-:W-:-:S09]  /*0e70*/  IMAD.WIDE R4, R5, 0x4, R8 ;  /* 0x0000000405047825 */ /* 0x002fd200078e0208 */
[----:B------:R-:W0:Y:S02]  /*0e80*/  F2I.U32.F64.FLOOR R3, R2 ;  /* 0x0000000200037311 */ /* 0x000e240000305000 */
[----:B0-----:R-:W-:Y:S01]  /*0e90*/  STG.E desc[UR4][R4.64], R3 ;  /* 0x0000000304007986 */ /* 0x001fe2000c101904 */
[----:B------:R-:W-:Y:S05]  /*0ea0*/  EXIT ;  /* 0x000000000000794d */ /* 0x000fea0003800000 */
        .weak           $__internal_0_$__cuda_sm20_div_rn_f64_full
        .type           $__internal_0_$__cuda_sm20_div_rn_f64_full,@function
        .size           $__internal_0_$__cuda_sm20_div_rn_f64_full,(.L_x_20 - $__internal_0_$__cuda_sm20_div_rn_f64_full)
$__internal_0_$__cuda_sm20_div_rn_f64_full:
[C---:B------:R-:W-:Y:S01]  /*0eb0*/  FSETP.GEU.AND P0, PT, |R11|.reuse, 1.469367938527859385e-39, PT ;  /* 0x001000000b00780b */ /* 0x040fe20003f0e200 */
[----:B------:R-:W-:Y:S01]  /*0ec0*/  IMAD.MOV.U32 R18, RZ, RZ, 0x1 ;  /* 0x00000001ff127424 */ /* 0x000fe200078e00ff */
[----:B------:R-:W-:Y:S01]  /*0ed0*/  LOP3.LUT R12, R11, 0x800fffff, RZ, 0xc0, !PT ;  /* 0x800fffff0b0c7812 */ /* 0x000fe200078ec0ff */
[----:B------:R-:W-:Y:S01]  /*0ee0*/  IMAD.MOV.U32 R24, RZ, RZ, 0x1ca00000 ;  /* 0x1ca00000ff187424 */ /* 0x000fe200078e00ff */
[C---:B------:R-:W-:Y:S01]  /*0ef0*/  FSETP.GEU.AND P2, PT, |R9|.reuse, 1.469367938527859385e-39, PT ;  /* 0x001000000900780b */ /* 0x040fe20003f4e200 */
[----:B------:R-:W-:Y:S01]  /*0f00*/  BSSY.RECONVERGENT B1, `(.L_x_14) ;  /* 0x0000052000017945 */ /* 0x000fe20003800200 */
[----:B------:R-:W-:Y:S01]  /*0f10*/  LOP3.LUT R13, R12, 0x3ff00000, RZ, 0xfc, !PT ;  /* 0x3ff000000c0d7812 */ /* 0x000fe200078efcff */
[----:B------:R-:W-:Y:S01]  /*0f20*/  IMAD.MOV.U32 R12, RZ, RZ, R10 ;  /* 0x000000ffff0c7224 */ /* 0x000fe200078e000a */
[----:B------:R-:W-:Y:S02]  /*0f30*/  LOP3.LUT R7, R9, 0x7ff00000, RZ, 0xc0, !PT ;  /* 0x7ff0000009077812 */ /* 0x000fe400078ec0ff */
[----:B------:R-:W-:-:S03]  /*0f40*/  LOP3.LUT R26, R11, 0x7ff00000, RZ, 0xc0, !PT ;  /* 0x7ff000000b1a7812 */ /* 0x000fc600078ec0ff */
[----:B------:R-:W-:Y:S01]  /*0f50*/  @!P0 DMUL R12, R10, 8.98846567431157953865e+307 ;  /* 0x7fe000000a0c8828 */ /* 0x000fe20000000000 */
[----:B------:R-:W-:Y:S01]  /*0f60*/  ISETP.GE.U32.AND P1, PT, R7, R26, PT ;  /* 0x0000001a0700720c */ /* 0x000fe20003f26070 */
[----:B------:R-:W-:Y:S02]  /*0f70*/  IMAD.MOV.U32 R25, RZ, RZ, R7 ;  /* 0x000000ffff197224 */ /* 0x000fe400078e0007 */
[----:B------:R-:W-:Y:S02]  /*0f80*/  @!P2 LOP3.LUT R20, R11, 0x7ff00000, RZ, 0xc0, !PT ;  /* 0x7ff000000b14a812 */ /* 0x000fe400078ec0ff */
[----:B------:R-:W0:Y:S02]  /*0f90*/  MUFU.RCP64H R19, R13 ;  /* 0x0000000d00137308 */ /* 0x000e240000001800 */
[----:B------:R-:W-:Y:S02]  /*0fa0*/  @!P2 ISETP.GE.U32.AND P3, PT, R7, R20, PT ;  /* 0x000000140700a20c */ /* 0x000fe40003f66070 */
[----:B------:R-:W-:-:S02]  /*0fb0*/  @!P0 LOP3.LUT R26, R13, 0x7ff00000, RZ, 0xc0, !PT ;  /* 0x7ff000000d1a8812 */ /* 0x000fc400078ec0ff */
[----:B------:R-:W-:-:S04]  /*0fc0*/  @!P2 SEL R21, R24, 0x63400000, !P3 ;  /* 0x634000001815a807 */ /* 0x000fc80005800000 */
[----:B------:R-:W-:-:S04]  /*0fd0*/  @!P2 LOP3.LUT R22, R21, 0x80000000, R9, 0xf8, !PT ;  /* 0x800000001516a812 */ /* 0x000fc800078ef809 */
[----:B------:R-:W-:Y:S01]  /*0fe0*/  @!P2 LOP3.LUT R23, R22, 0x100000, RZ, 0xfc, !PT ;  /* 0x001000001617a812 */ /* 0x000fe200078efcff */
[----:B------:R-:W-:Y:S01]  /*0ff0*/  @!P2 IMAD.MOV.U32 R22, RZ, RZ, RZ ;  /* 0x000000ffff16a224 */ /* 0x000fe200078e00ff */
[----:B0-----:R-:W-:-:S08]  /*1000*/  DFMA R16, R18, -R12, 1 ;  /* 0x3ff000001210742b */ /* 0x001fd0000000080c */
[----:B------:R-:W-:-:S08]  /*1010*/  DFMA R16, R16, R16, R16 ;  /* 0x000000101010722b */ /* 0x000fd00000000010 */
[----:B------:R-:W-:Y:S01]  /*1020*/  DFMA R18, R18, R16, R18 ;  /* 0x000000101212722b */ /* 0x000fe20000000012 */
[----:B------:R-:W-:Y:S01]  /*1030*/  SEL R17, R24, 0x63400000, !P1 ;  /* 0x6340000018117807 */ /* 0x000fe20004800000 */
[----:B------:R-:W-:-:S03]  /*1040*/  IMAD.MOV.U32 R16, RZ, RZ, R8 ;  /* 0x000000ffff107224 */ /* 0x000fc600078e0008 */
[----:B------:R-:W-:-:S03]  /*1050*/  LOP3.LUT R17, R17, 0x800fffff, R9, 0xf8, !PT ;  /* 0x800fffff11117812 */ /* 0x000fc600078ef809 */
[----:B------:R-:W-:-:S03]  /*1060*/  DFMA R20, R18, -R12, 1 ;  /* 0x3ff000001214742b */ /* 0x000fc6000000080c */
[----:B------:R-:W-:-:S05]  /*1070*/  @!P2 DFMA R16, R16, 2, -R22 ;  /* 0x400000001010a82b */ /* 0x000fca0000000816 */
[----:B------:R-:W-:-:S05]  /*1080*/  DFMA R18, R18, R20, R18 ;  /* 0x000000141212722b */ /* 0x000fca0000000012 */
[----:B------:R-:W-:-:S03]  /*1090*/  @!P2 LOP3.LUT R25, R17, 0x7ff00000, RZ, 0xc0, !PT ;  /* 0x7ff000001119a812 */ /* 0x000fc600078ec0ff */
[----:B------:R-:W-:Y:S02]  /*10a0*/  DMUL R20, R18, R16 ;  /* 0x0000001012147228 */ /* 0x000fe40000000000 */
[----:B------:R-:W-:-:S05]  /*10b0*/  VIADD R27, R25, 0xffffffff ;  /* 0xffffffff191b7836 */ /* 0x000fca0000000000 */
[----:B------:R-:W-:Y:S01]  /*10c0*/  ISETP.GT.U32.AND P0, PT, R27, 0x7feffffe, PT ;  /* 0x7feffffe1b00780c */ /* 0x000fe20003f04070 */
[----:B------:R-:W-:Y:S01]  /*10d0*/  VIADD R27, R26, 0xffffffff ;  /* 0xffffffff1a1b7836 */ /* 0x000fe20000000000 */
[----:B------:R-:W-:-:S04]  /*10e0*/  DFMA R22, R20, -R12, R16 ;  /* 0x8000000c1416722b */ /* 0x000fc80000000010 */
[----:B------:R-:W-:-:S04]  /*10f0*/  ISETP.GT.U32.OR P0, PT, R27, 0x7feffffe, P0 ;  /* 0x7feffffe1b00780c */ /* 0x000fc80000704470 */
[----:B------:R-:W-:-:S09]  /*1100*/  DFMA R22, R18, R22, R20 ;  /* 0x000000161216722b */ /* 0x000fd20000000014 */
[----:B------:R-:W-:Y:S05]  /*1110*/  @P0 BRA `(.L_x_15) ;  /* 0x00000000006c0947 */ /* 0x000fea0003800000 */
[----:B------:R-:W-:-:S04]  /*1120*/  LOP3.LUT R18, R11, 0x7ff00000, RZ, 0xc0, !PT ;  /* 0x7ff000000b127812 */ /* 0x000fc800078ec0ff */
[CC--:B------:R-:W-:Y:S02]  /*1130*/  VIADDMNMX R8, R7.reuse, -R18.reuse, 0xb9600000, !PT ;  /* 0xb960000007087446 */ /* 0x0c0fe40007800912 */
[----:B------:R-:W-:Y:S02]  /*1140*/  ISETP.GE.U32.AND P0, PT, R7, R18, PT ;  /* 0x000000120700720c */ /* 0x000fe40003f06070 */
[----:B------:R-:W-:Y:S01]  /*1150*/  VIMNMX R7, PT, PT, R8, 0x46a00000, PT ;  /* 0x46a0000008077848 */ /* 0x000fe20003fe0100 */
[----:B------:R-:W-:Y:S01]  /*1160*/  IMAD.MOV.U32 R8, RZ, RZ, RZ ;  /* 0x000000ffff087224 */ /* 0x000fe200078e00ff */
[----:B------:R-:W-:-:S05]  /*1170*/  SEL R24, R24, 0x63400000, !P0 ;  /* 0x6340000018187807 */ /* 0x000fca0004000000 */
[----:B------:R-:W-:-:S04]  /*1180*/  IMAD.IADD R7, R7, 0x1, -R24 ;  /* 0x0000000107077824 */ /* 0x000fc800078e0a18 */
[----:B------:R-:W-:-:S06]  /*1190*/  VIADD R9, R7, 0x7fe00000 ;  /* 0x7fe0000007097836 */ /* 0x000fcc0000000000 */
[----:B------:R-:W-:-:S10]  /*11a0*/  DMUL R18, R22, R8 ;  /* 0x0000000816127228 */ /* 0x000fd40000000000 */
[----:B------:R-:W-:-:S13]  /*11b0*/  FSETP.GTU.AND P0, PT, |R19|, 1.469367938527859385e-39, PT ;  /* 0x001000001300780b */ /* 0x000fda0003f0c200 */
[----:B------:R-:W-:Y:S05]  /*11c0*/  @P0 BRA `(.L_x_16) ;  /* 0x0000000000940947 */ /* 0x000fea0003800000 */
[----:B------:R-:W-:Y:S01]  /*11d0*/  DFMA R12, R22, -R12, R16 ;  /* 0x8000000c160c722b */ /* 0x000fe20000000010 */
[----:B------:R-:W-:-:S09]  /*11e0*/  IMAD.MOV.U32 R8, RZ, RZ, RZ ;  /* 0x000000ffff087224 */ /* 0x000fd200078e00ff */
[C---:B------:R-:W-:Y:S02]  /*11f0*/  FSETP.NEU.AND P0, PT, R13.reuse, RZ, PT ;  /* 0x000000ff0d00720b */ /* 0x040fe40003f0d000 */
[----:B------:R-:W-:-:S04]  /*1200*/  LOP3.LUT R17, R13, 0x80000000, R11, 0x48, !PT ;  /* 0x800000000d117812 */ /* 0x000fc800078e480b */
[----:B------:R-:W-:-:S07]  /*1210*/  LOP3.LUT R9, R17, R9, RZ, 0xfc, !PT ;  /* 0x0000000911097212 */ /* 0x000fce00078efcff */
[----:B------:R-:W-:Y:S05]  /*1220*/  @!P0 BRA `(.L_x_16) ;  /* 0x00000000007c8947 */ /* 0x000fea0003800000 */
[----:B------:R-:W-:Y:S01]  /*1230*/  IMAD.MOV R11, RZ, RZ, -R7 ;  /* 0x000000ffff0b7224 */ /* 0x000fe200078e0a07 */
[----:B------:R-:W-:Y:S01]  /*1240*/  DMUL.RP R8, R22, R8 ;  /* 0x0000000816087228 */ /* 0x000fe20000008000 */
[----:B------:R-:W-:Y:S01]  /*1250*/  IMAD.MOV.U32 R10, RZ, RZ, RZ ;  /* 0x000000ffff0a7224 */ /* 0x000fe200078e00ff */
[----:B------:R-:W-:-:S05]  /*1260*/  IADD3 R7, PT, PT, -R7, -0x43300000, RZ ;  /* 0xbcd0000007077810 */ /* 0x000fca0007ffe1ff */
[----:B------:R-:W-:-:S03]  /*1270*/  DFMA R10, R18, -R10, R22 ;  /* 0x8000000a120a722b */ /* 0x000fc60000000016 */
[----:B------:R-:W-:-:S07]  /*1280*/  LOP3.LUT R17, R9, R17, RZ, 0x3c, !PT ;  /* 0x0000001109117212 */ /* 0x000fce00078e3cff */
[----:B------:R-:W-:-:S04]  /*1290*/  FSETP.NEU.AND P0, PT, |R11|, R7, PT ;  /* 0x000000070b00720b */ /* 0x000fc80003f0d200 */
[----:B------:R-:W-:Y:S02]  /*12a0*/  FSEL R18, R8, R18, !P0 ;  /* 0x0000001208127208 */ /* 0x000fe40004000000 */
[----:B------:R-:W-:Y:S01]  /*12b0*/  FSEL R19, R17, R19, !P0 ;  /* 0x0000001311137208 */ /* 0x000fe20004000000 */
[----:B------:R-:W-:Y:S06]  /*12c0*/  BRA `(.L_x_16) ;  /* 0x0000000000547947 */ /* 0x000fec0003800000 */
.L_x_15:
[----:B------:R-:W-:-:S14]  /*12d0*/  DSETP.NAN.AND P0, PT, R8, R8, PT ;  /* 0x000000080800722a */ /* 0x000fdc0003f08000 */
[----:B------:R-:W-:Y:S05]  /*12e0*/  @P0 BRA `(.L_x_17) ;  /* 0x0000000000440947 */ /* 0x000fea0003800000 */
[----:B------:R-:W-:-:S14]  /*12f0*/  DSETP.NAN.AND P0, PT, R10, R10, PT ;  /* 0x0000000a0a00722a */ /* 0x000fdc0003f08000 */
[----:B------:R-:W-:Y:S05]  /*1300*/  @P0 BRA `(.L_x_18) ;  /* 0x0000000000300947 */ /* 0x000fea0003800000 */
[----:B------:R-:W-:Y:S01]  /*1310*/  ISETP.NE.AND P0, PT, R25, R26, PT ;  /* 0x0000001a1900720c */ /* 0x000fe20003f05270 */
[----:B------:R-:W-:Y:S02]  /*1320*/  IMAD.MOV.U32 R18, RZ, RZ, 0x0 ;  /* 0x00000000ff127424 */ /* 0x000fe400078e00ff */
[----:B------:R-:W-:-:S10]  /*1330*/  IMAD.MOV.U32 R19, RZ, RZ, -0x80000 ;  /* 0xfff80000ff137424 */ /* 0x000fd400078e00ff */
[----:B------:R-:W-:Y:S05]  /*1340*/  @!P0 BRA `(.L_x_16) ;  /* 0x0000000000348947 */ /* 0x000fea0003800000 */
[----:B------:R-:W-:Y:S02]  /*1350*/  ISETP.NE.AND P0, PT, R25, 0x7ff00000, PT ;  /* 0x7ff000001900780c */ /* 0x000fe40003f05270 */
[----:B------:R-:W-:Y:S02]  /*1360*/  LOP3.LUT R19, R9, 0x80000000, R11, 0x48, !PT ;  /* 0x8000000009137812 */ /* 0x000fe400078e480b */
[----:B------:R-:W-:-:S13]  /*1370*/  ISETP.EQ.OR P0, PT, R26, RZ, !P0 ;  /* 0x000000ff1a00720c */ /* 0x000fda0004702670 */
[----:B------:R-:W-:Y:S01]  /*1380*/  @P0 LOP3.LUT R7, R19, 0x7ff00000, RZ, 0xfc, !PT ;  /* 0x7ff0000013070812 */ /* 0x000fe200078efcff */
[----:B------:R-:W-:Y:S02]  /*1390*/  @!P0 IMAD.MOV.U32 R18, RZ, RZ, RZ ;  /* 0x000000ffff128224 */ /* 0x000fe400078e00ff */
[----:B------:R-:W-:Y:S02]  /*13a0*/  @P0 IMAD.MOV.U32 R18, RZ, RZ, RZ ;  /* 0x000000ffff120224 */ /* 0x000fe400078e00ff */
[----:B------:R-:W-:Y:S01]  /*13b0*/  @P0 IMAD.MOV.U32 R19, RZ, RZ, R7 ;  /* 0x000000ffff130224 */ /* 0x000fe200078e0007 */
[----:B------:R-:W-:Y:S06]  /*13c0*/  BRA `(.L_x_16) ;  /* 0x0000000000147947 */ /* 0x000fec0003800000 */
.L_x_18:
[----:B------:R-:W-:Y:S01]  /*13d0*/  LOP3.LUT R19, R11, 0x80000, RZ, 0xfc, !PT ;  /* 0x000800000b137812 */ /* 0x000fe200078efcff */
[----:B------:R-:W-:Y:S01]  /*13e0*/  IMAD.MOV.U32 R18, RZ, RZ, R10 ;  /* 0x000000ffff127224 */ /* 0x000fe200078e000a */
[----:B------:R-:W-:Y:S06]  /*13f0*/  BRA `(.L_x_16) ;  /* 0x0000000000087947 */ /* 0x000fec0003800000 */
.L_x_17:
[----:B------:R-:W-:Y:S01]  /*1400*/  LOP3.LUT R19, R9, 0x80000, RZ, 0xfc, !PT ;  /* 0x0008000009137812 */ /* 0x000fe200078efcff */
[----:B------:R-:W-:-:S07]  /*1410*/  IMAD.MOV.U32 R18, RZ, RZ, R8 ;  /* 0x000000ffff127224 */ /* 0x000fce00078e0008 */
.L_x_16:
[----:B------:R-:W-:Y:S05]  /*1420*/  BSYNC.RECONVERGENT B1 ;  /* 0x0000000000017941 */ /* 0x000fea0003800200 */
.L_x_14:
[----:B------:R-:W-:Y:S02]  /*1430*/  IMAD.MOV.U32 R8, RZ, RZ, R0 ;  /* 0x000000ffff087224 */ /* 0x000fe400078e0000 */
[----:B------:R-:W-:-:S04]  /*1440*/  IMAD.MOV.U32 R9, RZ, RZ, 0x0 ;  /* 0x00000000ff097424 */ /* 0x000fc800078e00ff */
[----:B------:R-:W-:Y:S05]  /*1450*/  RET.REL.NODEC R8 `(_Z11gen_fractaldddPjddtt) ;  /* 0xffffffe808e87950 */ /* 0x000fea0003c3ffff */
.L_x_19:
[----:B------:R-:W-:-:S00]  /*1460*/  BRA `(.L_x_19) ;  /* 0xfffffffc00fc7947 */ /* 0x000fc0000383ffff */
[----:B------:R-:W-:-:S00]  /*1470*/  NOP ;  /* 0x0000000000007918 */ /* 0x000fc00000000000 */
        /* <DEDUP_REMOVED lines=8> */
.L_x_20:


//--------------------- .nv.shared.reserved.0     --------------------------
	.section	.nv.shared.reserved.0,"aw",@nobits
	.weak		__nv_reservedSMEM_offset_0_alias
	.size		__nv_reservedSMEM_offset_0_alias, 0, 64
	.other		__nv_reservedSMEM_offset_0_alias,@"STO_CUDA_RESERVED_SHARED STV_DEFAULT"
__nv_reservedSMEM_offset_0_alias:
	.zero		0
	.zero		64


//--------------------- .nv.constant0._Z11gen_fractaldddPjddtt --------------------------
	.section	.nv.constant0._Z11gen_fractaldddPjddtt,"a",@progbits
	.sectionflags	@""
	.align	4
.nv.constant0._Z11gen_fractaldddPjddtt:
	.zero		948


//--------------------- SYMBOLS --------------------------

	.type		.nv.reservedSmem.offset0,@object
	.size		.nv.reservedSmem.offset0,0x4
